//
// Generated by NVIDIA NVVM Compiler
//
// Compiler Build ID: CL-36424714
// Cuda compilation tools, release 13.0, V13.0.88
// Based on NVVM 20.0.0
//

.version 9.0
.target sm_100
.address_size 64

	// .globl	_ZN3cub18CUB_300001_SM_10006detail11EmptyKernelIvEEvv
.global .align 1 .b8 _ZN34_INTERNAL_eb8a630a_4_k_cu_8f4916864cuda3std3__45__cpo5beginE[1];
.global .align 1 .b8 _ZN34_INTERNAL_eb8a630a_4_k_cu_8f4916864cuda3std3__45__cpo3endE[1];
.global .align 1 .b8 _ZN34_INTERNAL_eb8a630a_4_k_cu_8f4916864cuda3std3__45__cpo6cbeginE[1];
.global .align 1 .b8 _ZN34_INTERNAL_eb8a630a_4_k_cu_8f4916864cuda3std3__45__cpo4cendE[1];
.global .align 1 .b8 _ZN34_INTERNAL_eb8a630a_4_k_cu_8f4916864cuda3std3__45__cpo6rbeginE[1];
.global .align 1 .b8 _ZN34_INTERNAL_eb8a630a_4_k_cu_8f4916864cuda3std3__45__cpo4rendE[1];
.global .align 1 .b8 _ZN34_INTERNAL_eb8a630a_4_k_cu_8f4916864cuda3std3__45__cpo7crbeginE[1];
.global .align 1 .b8 _ZN34_INTERNAL_eb8a630a_4_k_cu_8f4916864cuda3std3__45__cpo5crendE[1];
.global .align 1 .b8 _ZN34_INTERNAL_eb8a630a_4_k_cu_8f4916864cuda3std3__436_GLOBAL__N__eb8a630a_4_k_cu_8f4916866ignoreE[1];
.global .align 1 .b8 _ZN34_INTERNAL_eb8a630a_4_k_cu_8f4916864cuda3std3__419piecewise_constructE[1];
.global .align 1 .b8 _ZN34_INTERNAL_eb8a630a_4_k_cu_8f4916864cuda3std3__48in_placeE[1];
.global .align 1 .b8 _ZN34_INTERNAL_eb8a630a_4_k_cu_8f4916864cuda3std3__420unreachable_sentinelE[1];
.global .align 1 .b8 _ZN34_INTERNAL_eb8a630a_4_k_cu_8f4916864cuda3std3__47nulloptE[1];
.global .align 1 .b8 _ZN34_INTERNAL_eb8a630a_4_k_cu_8f4916864cuda3std3__48unexpectE[1];
.global .align 1 .b8 _ZN34_INTERNAL_eb8a630a_4_k_cu_8f4916864cuda3std6ranges3__45__cpo4swapE[1];
.global .align 1 .b8 _ZN34_INTERNAL_eb8a630a_4_k_cu_8f4916864cuda3std6ranges3__45__cpo9iter_moveE[1];
.global .align 1 .b8 _ZN34_INTERNAL_eb8a630a_4_k_cu_8f4916864cuda3std6ranges3__45__cpo5beginE[1];
.global .align 1 .b8 _ZN34_INTERNAL_eb8a630a_4_k_cu_8f4916864cuda3std6ranges3__45__cpo3endE[1];
.global .align 1 .b8 _ZN34_INTERNAL_eb8a630a_4_k_cu_8f4916864cuda3std6ranges3__45__cpo6cbeginE[1];
.global .align 1 .b8 _ZN34_INTERNAL_eb8a630a_4_k_cu_8f4916864cuda3std6ranges3__45__cpo4cendE[1];
.global .align 1 .b8 _ZN34_INTERNAL_eb8a630a_4_k_cu_8f4916864cuda3std6ranges3__45__cpo7advanceE[1];
.global .align 1 .b8 _ZN34_INTERNAL_eb8a630a_4_k_cu_8f4916864cuda3std6ranges3__45__cpo9iter_swapE[1];
.global .align 1 .b8 _ZN34_INTERNAL_eb8a630a_4_k_cu_8f4916864cuda3std6ranges3__45__cpo4nextE[1];
.global .align 1 .b8 _ZN34_INTERNAL_eb8a630a_4_k_cu_8f4916864cuda3std6ranges3__45__cpo4prevE[1];
.global .align 1 .b8 _ZN34_INTERNAL_eb8a630a_4_k_cu_8f4916864cuda3std6ranges3__45__cpo4dataE[1];
.global .align 1 .b8 _ZN34_INTERNAL_eb8a630a_4_k_cu_8f4916864cuda3std6ranges3__45__cpo5cdataE[1];
.global .align 1 .b8 _ZN34_INTERNAL_eb8a630a_4_k_cu_8f4916864cuda3std6ranges3__45__cpo4sizeE[1];
.global .align 1 .b8 _ZN34_INTERNAL_eb8a630a_4_k_cu_8f4916864cuda3std6ranges3__45__cpo5ssizeE[1];
.global .align 1 .b8 _ZN34_INTERNAL_eb8a630a_4_k_cu_8f4916864cuda3std6ranges3__45__cpo8distanceE[1];
.global .align 1 .b8 _ZN34_INTERNAL_eb8a630a_4_k_cu_8f4916866thrust24THRUST_300001_SM_1000_NS8cuda_cub3parE[1];
.global .align 1 .b8 _ZN34_INTERNAL_eb8a630a_4_k_cu_8f4916866thrust24THRUST_300001_SM_1000_NS8cuda_cub10par_nosyncE[1];
.global .align 1 .b8 _ZN34_INTERNAL_eb8a630a_4_k_cu_8f4916866thrust24THRUST_300001_SM_1000_NS6system6detail10sequential3seqE[1];
.global .align 1 .b8 _ZN34_INTERNAL_eb8a630a_4_k_cu_8f4916866thrust24THRUST_300001_SM_1000_NS6system3cpp3parE[1];
.global .align 1 .b8 _ZN34_INTERNAL_eb8a630a_4_k_cu_8f4916866thrust24THRUST_300001_SM_1000_NS12placeholders2_1E[1];
.global .align 1 .b8 _ZN34_INTERNAL_eb8a630a_4_k_cu_8f4916866thrust24THRUST_300001_SM_1000_NS12placeholders2_2E[1];
.global .align 1 .b8 _ZN34_INTERNAL_eb8a630a_4_k_cu_8f4916866thrust24THRUST_300001_SM_1000_NS12placeholders2_3E[1];
.global .align 1 .b8 _ZN34_INTERNAL_eb8a630a_4_k_cu_8f4916866thrust24THRUST_300001_SM_1000_NS12placeholders2_4E[1];
.global .align 1 .b8 _ZN34_INTERNAL_eb8a630a_4_k_cu_8f4916866thrust24THRUST_300001_SM_1000_NS12placeholders2_5E[1];
.global .align 1 .b8 _ZN34_INTERNAL_eb8a630a_4_k_cu_8f4916866thrust24THRUST_300001_SM_1000_NS12placeholders2_6E[1];
.global .align 1 .b8 _ZN34_INTERNAL_eb8a630a_4_k_cu_8f4916866thrust24THRUST_300001_SM_1000_NS12placeholders2_7E[1];
.global .align 1 .b8 _ZN34_INTERNAL_eb8a630a_4_k_cu_8f4916866thrust24THRUST_300001_SM_1000_NS12placeholders2_8E[1];
.global .align 1 .b8 _ZN34_INTERNAL_eb8a630a_4_k_cu_8f4916866thrust24THRUST_300001_SM_1000_NS12placeholders2_9E[1];
.global .align 1 .b8 _ZN34_INTERNAL_eb8a630a_4_k_cu_8f4916866thrust24THRUST_300001_SM_1000_NS12placeholders3_10E[1];
.global .align 1 .b8 _ZN34_INTERNAL_eb8a630a_4_k_cu_8f4916866thrust24THRUST_300001_SM_1000_NS3seqE[1];
.global .align 1 .b8 _ZN34_INTERNAL_eb8a630a_4_k_cu_8f4916866thrust24THRUST_300001_SM_1000_NS6deviceE[1];

.visible .entry _ZN3cub18CUB_300001_SM_10006detail11EmptyKernelIvEEvv()
{


	ret;

}


// ===== COMPILED SASS (sm_100) =====

	.target	sm_100

	.elftype	@"ET_EXEC"


//--------------------- .note.nv.tkinfo           --------------------------
	.section	.note.nv.tkinfo,"",@"SHT_NOTE"
	.sectionflags	@"SHF_NOTE_NV_TKINFO"
	.tkinfo
        /*0018*/ 	.word	0x00000002
        /*0030*/ 	.string	""
        /*0030*/ 	.string	"ptxas"
        /*0030*/ 	.string	"Cuda compilation tools, release 13.0, V13.0.88"
        /*0030*/ 	.string	"Build cuda_13.0.r13.0/compiler.36424714_0"
        /*0030*/ 	.string	"-arch sm_100 -m 64 "



//--------------------- .note.nv.cuinfo           --------------------------
	.section	.note.nv.cuinfo,"",@"SHT_NOTE"
	.sectionflags	@"SHF_NOTE_NV_CUINFO"
        /*0018*/ 	.short	0x0002
        /*001a*/ 	.short	0x0064
        /*001c*/ 	.short	0x0082
	.zero		2


//--------------------- .nv.info                  --------------------------
	.section	.nv.info,"",@"SHT_CUDA_INFO"
	.align	4


	//----- nvinfo : EIATTR_REGCOUNT
	.align		4
        /*0000*/ 	.byte	0x04, 0x2f
        /*0002*/ 	.short	(.L_46 - .L_45)
	.align		4
.L_45:
        /*0004*/ 	.word	index@(_ZN3cub18CUB_300001_SM_10006detail11EmptyKernelIvEEvv)
        /*0008*/ 	.word	0x00000004


	//----- nvinfo : EIATTR_FRAME_SIZE
	.align		4
.L_46:
        /*000c*/ 	.byte	0x04, 0x11
        /*000e*/ 	.short	(.L_48 - .L_47)
	.align		4
.L_47:
        /*0010*/ 	.word	index@(_ZN3cub18CUB_300001_SM_10006detail11EmptyKernelIvEEvv)
        /*0014*/ 	.word	0x00000000


	//----- nvinfo : EIATTR_MIN_STACK_SIZE
	.align		4
.L_48:
        /*0018*/ 	.byte	0x04, 0x12
        /*001a*/ 	.short	(.L_50 - .L_49)
	.align		4
.L_49:
        /*001c*/ 	.word	index@(_ZN3cub18CUB_300001_SM_10006detail11EmptyKernelIvEEvv)
        /*0020*/ 	.word	0x00000000
.L_50:


//--------------------- .nv.compat                --------------------------
	.section	.nv.compat,"",@"SHT_CUDA_COMPAT_INFO"
	.align	4
        /*0000*/ 	.byte	0x02, 0x09, 0x00, 0x00, 0x02, 0x02, 0x01, 0x00, 0x02, 0x05, 0x05, 0x00, 0x03, 0x07, 0x01, 0x01
        /*0010*/ 	.byte	0x02, 0x03, 0x00, 0x00, 0x02, 0x06, 0x01, 0x00, 0x04, 0x0b, 0x08, 0x00, 0x09, 0x00, 0x00, 0x00
        /*0020*/ 	.byte	0x00, 0x00, 0x00, 0x00


//--------------------- .nv.info._ZN3cub18CUB_300001_SM_10006detail11EmptyKernelIvEEvv --------------------------
	.section	.nv.info._ZN3cub18CUB_300001_SM_10006detail11EmptyKernelIvEEvv,"",@"SHT_CUDA_INFO"
	.sectionflags	@""
	.align	4


	//----- nvinfo : EIATTR_CUDA_API_VERSION
	.align		4
        /*0000*/ 	.byte	0x04, 0x37
        /*0002*/ 	.short	(.L_52 - .L_51)
.L_51:
        /*0004*/ 	.word	0x00000082


	//----- nvinfo : EIATTR_SPARSE_MMA_MASK
	.align		4
.L_52:
        /*0008*/ 	.byte	0x03, 0x50
        /*000a*/ 	.short	0x0000


	//----- nvinfo : EIATTR_MAXREG_COUNT
	.align		4
        /*000c*/ 	.byte	0x03, 0x1b
        /*000e*/ 	.short	0x00ff


	//----- nvinfo : EIATTR_MERCURY_ISA_VERSION
	.align		4
        /*0010*/ 	.byte	0x03, 0x5f
        /*0012*/ 	.short	0x0101


	//----- nvinfo : EIATTR_VRC_CTA_INIT_COUNT
	.align		4
        /*0014*/ 	.byte	0x02, 0x4a
	.zero		1
	.zero		1


	//----- nvinfo : EIATTR_EXIT_INSTR_OFFSETS
	.align		4
        /*0018*/ 	.byte	0x04, 0x1c
        /*001a*/ 	.short	(.L_54 - .L_53)


	//   ....[0]....
.L_53:
        /*001c*/ 	.word	0x00000010


	//----- nvinfo : EIATTR_SW_WAR
	.align		4
.L_54:
        /*0020*/ 	.byte	0x04, 0x36
        /*0022*/ 	.short	(.L_56 - .L_55)
.L_55:
        /*0024*/ 	.word	0x00000008
.L_56:


//--------------------- .nv.callgraph             --------------------------
	.section	.nv.callgraph,"",@"SHT_CUDA_CALLGRAPH"
	.align	4
	.sectionentsize	8
	.align		4
        /*0000*/ 	.word	0x00000000
	.align		4
        /*0004*/ 	.word	0xffffffff
	.align		4
        /*0008*/ 	.word	0x00000000
	.align		4
        /*000c*/ 	.word	0xfffffffe
	.align		4
        /*0010*/ 	.word	0x00000000
	.align		4
        /*0014*/ 	.word	0xfffffffd
	.align		4
        /*0018*/ 	.word	0x00000000
	.align		4
        /*001c*/ 	.word	0xfffffffc


//--------------------- .nv.constant4             --------------------------
	.section	.nv.constant4,"a",@progbits
	.align	8
	.align		8
.nv.constant4:
        /*0000*/ 	.dword	_ZN34_INTERNAL_eb8a630a_4_k_cu_8f4916864cuda3std3__45__cpo5beginE
	.align		8
        /*0008*/ 	.dword	_ZN34_INTERNAL_eb8a630a_4_k_cu_8f4916864cuda3std3__45__cpo3endE
	.align		8
        /*0010*/ 	.dword	_ZN34_INTERNAL_eb8a630a_4_k_cu_8f4916864cuda3std3__45__cpo6cbeginE
	.align		8
        /*0018*/ 	.dword	_ZN34_INTERNAL_eb8a630a_4_k_cu_8f4916864cuda3std3__45__cpo4cendE
	.align		8
        /*0020*/ 	.dword	_ZN34_INTERNAL_eb8a630a_4_k_cu_8f4916864cuda3std3__45__cpo6rbeginE
	.align		8
        /*0028*/ 	.dword	_ZN34_INTERNAL_eb8a630a_4_k_cu_8f4916864cuda3std3__45__cpo4rendE
	.align		8
        /*0030*/ 	.dword	_ZN34_INTERNAL_eb8a630a_4_k_cu_8f4916864cuda3std3__45__cpo7crbeginE
	.align		8
        /*0038*/ 	.dword	_ZN34_INTERNAL_eb8a630a_4_k_cu_8f4916864cuda3std3__45__cpo5crendE
	.align		8
        /*0040*/ 	.dword	_ZN34_INTERNAL_eb8a630a_4_k_cu_8f4916864cuda3std3__436_GLOBAL__N__eb8a630a_4_k_cu_8f4916866ignoreE
	.align		8
        /*0048*/ 	.dword	_ZN34_INTERNAL_eb8a630a_4_k_cu_8f4916864cuda3std3__419piecewise_constructE
	.align		8
        /*0050*/ 	.dword	_ZN34_INTERNAL_eb8a630a_4_k_cu_8f4916864cuda3std3__48in_placeE
	.align		8
        /*0058*/ 	.dword	_ZN34_INTERNAL_eb8a630a_4_k_cu_8f4916864cuda3std3__420unreachable_sentinelE
	.align		8
        /*0060*/ 	.dword	_ZN34_INTERNAL_eb8a630a_4_k_cu_8f4916864cuda3std3__47nulloptE
	.align		8
        /*0068*/ 	.dword	_ZN34_INTERNAL_eb8a630a_4_k_cu_8f4916864cuda3std3__48unexpectE
	.align		8
        /*0070*/ 	.dword	_ZN34_INTERNAL_eb8a630a_4_k_cu_8f4916864cuda3std6ranges3__45__cpo4swapE
	.align		8
        /*0078*/ 	.dword	_ZN34_INTERNAL_eb8a630a_4_k_cu_8f4916864cuda3std6ranges3__45__cpo9iter_moveE
	.align		8
        /*0080*/ 	.dword	_ZN34_INTERNAL_eb8a630a_4_k_cu_8f4916864cuda3std6ranges3__45__cpo5beginE
	.align		8
        /*0088*/ 	.dword	_ZN34_INTERNAL_eb8a630a_4_k_cu_8f4916864cuda3std6ranges3__45__cpo3endE
	.align		8
        /*0090*/ 	.dword	_ZN34_INTERNAL_eb8a630a_4_k_cu_8f4916864cuda3std6ranges3__45__cpo6cbeginE
	.align		8
        /*0098*/ 	.dword	_ZN34_INTERNAL_eb8a630a_4_k_cu_8f4916864cuda3std6ranges3__45__cpo4cendE
	.align		8
        /*00a0*/ 	.dword	_ZN34_INTERNAL_eb8a630a_4_k_cu_8f4916864cuda3std6ranges3__45__cpo7advanceE
	.align		8
        /*00a8*/ 	.dword	_ZN34_INTERNAL_eb8a630a_4_k_cu_8f4916864cuda3std6ranges3__45__cpo9iter_swapE
	.align		8
        /*00b0*/ 	.dword	_ZN34_INTERNAL_eb8a630a_4_k_cu_8f4916864cuda3std6ranges3__45__cpo4nextE
	.align		8
        /*00b8*/ 	.dword	_ZN34_INTERNAL_eb8a630a_4_k_cu_8f4916864cuda3std6ranges3__45__cpo4prevE
	.align		8
        /*00c0*/ 	.dword	_ZN34_INTERNAL_eb8a630a_4_k_cu_8f4916864cuda3std6ranges3__45__cpo4dataE
	.align		8
        /*00c8*/ 	.dword	_ZN34_INTERNAL_eb8a630a_4_k_cu_8f4916864cuda3std6ranges3__45__cpo5cdataE
	.align		8
        /*00d0*/ 	.dword	_ZN34_INTERNAL_eb8a630a_4_k_cu_8f4916864cuda3std6ranges3__45__cpo4sizeE
	.align		8
        /*00d8*/ 	.dword	_ZN34_INTERNAL_eb8a630a_4_k_cu_8f4916864cuda3std6ranges3__45__cpo5ssizeE
	.align		8
        /*00e0*/ 	.dword	_ZN34_INTERNAL_eb8a630a_4_k_cu_8f4916864cuda3std6ranges3__45__cpo8distanceE
	.align		8
        /*00e8*/ 	.dword	_ZN34_INTERNAL_eb8a630a_4_k_cu_8f4916866thrust24THRUST_300001_SM_1000_NS8cuda_cub3parE
	.align		8
        /*00f0*/ 	.dword	_ZN34_INTERNAL_eb8a630a_4_k_cu_8f4916866thrust24THRUST_300001_SM_1000_NS8cuda_cub10par_nosyncE
	.align		8
        /*00f8*/ 	.dword	_ZN34_INTERNAL_eb8a630a_4_k_cu_8f4916866thrust24THRUST_300001_SM_1000_NS6system6detail10sequential3seqE
	.align		8
        /*0100*/ 	.dword	_ZN34_INTERNAL_eb8a630a_4_k_cu_8f4916866thrust24THRUST_300001_SM_1000_NS6system3cpp3parE
	.align		8
        /*0108*/ 	.dword	_ZN34_INTERNAL_eb8a630a_4_k_cu_8f4916866thrust24THRUST_300001_SM_1000_NS12placeholders2_1E
	.align		8
        /*0110*/ 	.dword	_ZN34_INTERNAL_eb8a630a_4_k_cu_8f4916866thrust24THRUST_300001_SM_1000_NS12placeholders2_2E
	.align		8
        /*0118*/ 	.dword	_ZN34_INTERNAL_eb8a630a_4_k_cu_8f4916866thrust24THRUST_300001_SM_1000_NS12placeholders2_3E
	.align		8
        /*0120*/ 	.dword	_ZN34_INTERNAL_eb8a630a_4_k_cu_8f4916866thrust24THRUST_300001_SM_1000_NS12placeholders2_4E
	.align		8
        /*0128*/ 	.dword	_ZN34_INTERNAL_eb8a630a_4_k_cu_8f4916866thrust24THRUST_300001_SM_1000_NS12placeholders2_5E
	.align		8
        /*0130*/ 	.dword	_ZN34_INTERNAL_eb8a630a_4_k_cu_8f4916866thrust24THRUST_300001_SM_1000_NS12placeholders2_6E
	.align		8
        /*0138*/ 	.dword	_ZN34_INTERNAL_eb8a630a_4_k_cu_8f4916866thrust24THRUST_300001_SM_1000_NS12placeholders2_7E
	.align		8
        /*0140*/ 	.dword	_ZN34_INTERNAL_eb8a630a_4_k_cu_8f4916866thrust24THRUST_300001_SM_1000_NS12placeholders2_8E
	.align		8
        /*0148*/ 	.dword	_ZN34_INTERNAL_eb8a630a_4_k_cu_8f4916866thrust24THRUST_300001_SM_1000_NS12placeholders2_9E
	.align		8
        /*0150*/ 	.dword	_ZN34_INTERNAL_eb8a630a_4_k_cu_8f4916866thrust24THRUST_300001_SM_1000_NS12placeholders3_10E
	.align		8
        /*0158*/ 	.dword	_ZN34_INTERNAL_eb8a630a_4_k_cu_8f4916866thrust24THRUST_300001_SM_1000_NS3seqE
	.align		8
        /*0160*/ 	.dword	_ZN34_INTERNAL_eb8a630a_4_k_cu_8f4916866thrust24THRUST_300001_SM_1000_NS6deviceE


//--------------------- .text._ZN3cub18CUB_300001_SM_10006detail11EmptyKernelIvEEvv --------------------------
	.section	.text._ZN3cub18CUB_300001_SM_10006detail11EmptyKernelIvEEvv,"ax",@progbits
	.align	128
        .global         _ZN3cub18CUB_300001_SM_10006detail11EmptyKernelIvEEvv
        .type           _ZN3cub18CUB_300001_SM_10006detail11EmptyKernelIvEEvv,@function
        .size           _ZN3cub18CUB_300001_SM_10006detail11EmptyKernelIvEEvv,(.L_x_1 - _ZN3cub18CUB_300001_SM_10006detail11EmptyKernelIvEEvv)
        .other          _ZN3cub18CUB_300001_SM_10006detail11EmptyKernelIvEEvv,@"STO_CUDA_ENTRY STV_DEFAULT"
_ZN3cub18CUB_300001_SM_10006detail11EmptyKernelIvEEvv:
.text._ZN3cub18CUB_300001_SM_10006detail11EmptyKernelIvEEvv:
[----:B------:R-:W-:Y:S01]  /*0000*/  LDC R1, c[0x0][0x37c] ;  /* 0x0000df00ff017b82 */ /* 0x000fe20000000800 */
[----:B------:R-:W-:Y:S05]  /*0010*/  EXIT ;  /* 0x000000000000794d */ /* 0x000fea0003800000 */
.L_x_0:
[----:B------:R-:W-:-:S00]  /*0020*/  BRA `(.L_x_0) ;  /* 0xfffffffc00fc7947 */ /* 0x000fc0000383ffff */
[----:B------:R-:W-:-:S00]  /*0030*/  NOP ;  /* 0x0000000000007918 */ /* 0x000fc00000000000 */
        /* <DEDUP_REMOVED lines=12> */
.L_x_1:


//--------------------- .nv.shared.reserved.0     --------------------------
	.section	.nv.shared.reserved.0,"aw",@nobits
	.weak		__nv_reservedSMEM_offset_0_alias
	.size		__nv_reservedSMEM_offset_0_alias, 0, 64
	.other		__nv_reservedSMEM_offset_0_alias,@"STO_CUDA_RESERVED_SHARED STV_DEFAULT"
__nv_reservedSMEM_offset_0_alias:
	.zero		0
	.zero		64


//--------------------- .nv.global                --------------------------
	.section	.nv.global,"aw",@nobits
.nv.global:
	.type		_ZN34_INTERNAL_eb8a630a_4_k_cu_8f4916866thrust24THRUST_300001_SM_1000_NS12placeholders2_8E,@object
	.size		_ZN34_INTERNAL_eb8a630a_4_k_cu_8f4916866thrust24THRUST_300001_SM_1000_NS12placeholders2_8E,(_ZN34_INTERNAL_eb8a630a_4_k_cu_8f4916864cuda3std3__436_GLOBAL__N__eb8a630a_4_k_cu_8f4916866ignoreE - _ZN34_INTERNAL_eb8a630a_4_k_cu_8f4916866thrust24THRUST_300001_SM_1000_NS12placeholders2_8E)
_ZN34_INTERNAL_eb8a630a_4_k_cu_8f4916866thrust24THRUST_300001_SM_1000_NS12placeholders2_8E:
	.zero		1
	.type		_ZN34_INTERNAL_eb8a630a_4_k_cu_8f4916864cuda3std3__436_GLOBAL__N__eb8a630a_4_k_cu_8f4916866ignoreE,@object
	.size		_ZN34_INTERNAL_eb8a630a_4_k_cu_8f4916864cuda3std3__436_GLOBAL__N__eb8a630a_4_k_cu_8f4916866ignoreE,(_ZN34_INTERNAL_eb8a630a_4_k_cu_8f4916864cuda3std6ranges3__45__cpo4dataE - _ZN34_INTERNAL_eb8a630a_4_k_cu_8f4916864cuda3std3__436_GLOBAL__N__eb8a630a_4_k_cu_8f4916866ignoreE)
_ZN34_INTERNAL_eb8a630a_4_k_cu_8f4916864cuda3std3__436_GLOBAL__N__eb8a630a_4_k_cu_8f4916866ignoreE:
	.zero		1
	.type		_ZN34_INTERNAL_eb8a630a_4_k_cu_8f4916864cuda3std6ranges3__45__cpo4dataE,@object
	.size		_ZN34_INTERNAL_eb8a630a_4_k_cu_8f4916864cuda3std6ranges3__45__cpo4dataE,(_ZN34_INTERNAL_eb8a630a_4_k_cu_8f4916866thrust24THRUST_300001_SM_1000_NS6system3cpp3parE - _ZN34_INTERNAL_eb8a630a_4_k_cu_8f4916864cuda3std6ranges3__45__cpo4dataE)
_ZN34_INTERNAL_eb8a630a_4_k_cu_8f4916864cuda3std6ranges3__45__cpo4dataE:
	.zero		1
	.type		_ZN34_INTERNAL_eb8a630a_4_k_cu_8f4916866thrust24THRUST_300001_SM_1000_NS6system3cpp3parE,@object
	.size		_ZN34_INTERNAL_eb8a630a_4_k_cu_8f4916866thrust24THRUST_300001_SM_1000_NS6system3cpp3parE,(_ZN34_INTERNAL_eb8a630a_4_k_cu_8f4916864cuda3std3__45__cpo5beginE - _ZN34_INTERNAL_eb8a630a_4_k_cu_8f4916866thrust24THRUST_300001_SM_1000_NS6system3cpp3parE)
_ZN34_INTERNAL_eb8a630a_4_k_cu_8f4916866thrust24THRUST_300001_SM_1000_NS6system3cpp3parE:
	.zero		1
	.type		_ZN34_INTERNAL_eb8a630a_4_k_cu_8f4916864cuda3std3__45__cpo5beginE,@object
	.size		_ZN34_INTERNAL_eb8a630a_4_k_cu_8f4916864cuda3std3__45__cpo5beginE,(_ZN34_INTERNAL_eb8a630a_4_k_cu_8f4916864cuda3std6ranges3__45__cpo5beginE - _ZN34_INTERNAL_eb8a630a_4_k_cu_8f4916864cuda3std3__45__cpo5beginE)
_ZN34_INTERNAL_eb8a630a_4_k_cu_8f4916864cuda3std3__45__cpo5beginE:
	.zero		1
	.type		_ZN34_INTERNAL_eb8a630a_4_k_cu_8f4916864cuda3std6ranges3__45__cpo5beginE,@object
	.size		_ZN34_INTERNAL_eb8a630a_4_k_cu_8f4916864cuda3std6ranges3__45__cpo5beginE,(_ZN34_INTERNAL_eb8a630a_4_k_cu_8f4916866thrust24THRUST_300001_SM_1000_NS6deviceE - _ZN34_INTERNAL_eb8a630a_4_k_cu_8f4916864cuda3std6ranges3__45__cpo5beginE)
_ZN34_INTERNAL_eb8a630a_4_k_cu_8f4916864cuda3std6ranges3__45__cpo5beginE:
	.zero		1
	.type		_ZN34_INTERNAL_eb8a630a_4_k_cu_8f4916866thrust24THRUST_300001_SM_1000_NS6deviceE,@object
	.size		_ZN34_INTERNAL_eb8a630a_4_k_cu_8f4916866thrust24THRUST_300001_SM_1000_NS6deviceE,(_ZN34_INTERNAL_eb8a630a_4_k_cu_8f4916864cuda3std3__47nulloptE - _ZN34_INTERNAL_eb8a630a_4_k_cu_8f4916866thrust24THRUST_300001_SM_1000_NS6deviceE)
_ZN34_INTERNAL_eb8a630a_4_k_cu_8f4916866thrust24THRUST_300001_SM_1000_NS6deviceE:
	.zero		1
	.type		_ZN34_INTERNAL_eb8a630a_4_k_cu_8f4916864cuda3std3__47nulloptE,@object
	.size		_ZN34_INTERNAL_eb8a630a_4_k_cu_8f4916864cuda3std3__47nulloptE,(_ZN34_INTERNAL_eb8a630a_4_k_cu_8f4916864cuda3std6ranges3__45__cpo8distanceE - _ZN34_INTERNAL_eb8a630a_4_k_cu_8f4916864cuda3std3__47nulloptE)
_ZN34_INTERNAL_eb8a630a_4_k_cu_8f4916864cuda3std3__47nulloptE:
	.zero		1
	.type		_ZN34_INTERNAL_eb8a630a_4_k_cu_8f4916864cuda3std6ranges3__45__cpo8distanceE,@object
	.size		_ZN34_INTERNAL_eb8a630a_4_k_cu_8f4916864cuda3std6ranges3__45__cpo8distanceE,(_ZN34_INTERNAL_eb8a630a_4_k_cu_8f4916866thrust24THRUST_300001_SM_1000_NS12placeholders2_4E - _ZN34_INTERNAL_eb8a630a_4_k_cu_8f4916864cuda3std6ranges3__45__cpo8distanceE)
_ZN34_INTERNAL_eb8a630a_4_k_cu_8f4916864cuda3std6ranges3__45__cpo8distanceE:
	.zero		1
	.type		_ZN34_INTERNAL_eb8a630a_4_k_cu_8f4916866thrust24THRUST_300001_SM_1000_NS12placeholders2_4E,@object
	.size		_ZN34_INTERNAL_eb8a630a_4_k_cu_8f4916866thrust24THRUST_300001_SM_1000_NS12placeholders2_4E,(_ZN34_INTERNAL_eb8a630a_4_k_cu_8f4916864cuda3std3__45__cpo6rbeginE - _ZN34_INTERNAL_eb8a630a_4_k_cu_8f4916866thrust24THRUST_300001_SM_1000_NS12placeholders2_4E)
_ZN34_INTERNAL_eb8a630a_4_k_cu_8f4916866thrust24THRUST_300001_SM_1000_NS12placeholders2_4E:
	.zero		1
	.type		_ZN34_INTERNAL_eb8a630a_4_k_cu_8f4916864cuda3std3__45__cpo6rbeginE,@object
	.size		_ZN34_INTERNAL_eb8a630a_4_k_cu_8f4916864cuda3std3__45__cpo6rbeginE,(_ZN34_INTERNAL_eb8a630a_4_k_cu_8f4916864cuda3std6ranges3__45__cpo7advanceE - _ZN34_INTERNAL_eb8a630a_4_k_cu_8f4916864cuda3std3__45__cpo6rbeginE)
_ZN34_INTERNAL_eb8a630a_4_k_cu_8f4916864cuda3std3__45__cpo6rbeginE:
	.zero		1
	.type		_ZN34_INTERNAL_eb8a630a_4_k_cu_8f4916864cuda3std6ranges3__45__cpo7advanceE,@object
	.size		_ZN34_INTERNAL_eb8a630a_4_k_cu_8f4916864cuda3std6ranges3__45__cpo7advanceE,(_ZN34_INTERNAL_eb8a630a_4_k_cu_8f4916866thrust24THRUST_300001_SM_1000_NS12placeholders3_10E - _ZN34_INTERNAL_eb8a630a_4_k_cu_8f4916864cuda3std6ranges3__45__cpo7advanceE)
_ZN34_INTERNAL_eb8a630a_4_k_cu_8f4916864cuda3std6ranges3__45__cpo7advanceE:
	.zero		1
	.type		_ZN34_INTERNAL_eb8a630a_4_k_cu_8f4916866thrust24THRUST_300001_SM_1000_NS12placeholders3_10E,@object
	.size		_ZN34_INTERNAL_eb8a630a_4_k_cu_8f4916866thrust24THRUST_300001_SM_1000_NS12placeholders3_10E,(_ZN34_INTERNAL_eb8a630a_4_k_cu_8f4916864cuda3std3__48in_placeE - _ZN34_INTERNAL_eb8a630a_4_k_cu_8f4916866thrust24THRUST_300001_SM_1000_NS12placeholders3_10E)
_ZN34_INTERNAL_eb8a630a_4_k_cu_8f4916866thrust24THRUST_300001_SM_1000_NS12placeholders3_10E:
	.zero		1
	.type		_ZN34_INTERNAL_eb8a630a_4_k_cu_8f4916864cuda3std3__48in_placeE,@object
	.size		_ZN34_INTERNAL_eb8a630a_4_k_cu_8f4916864cuda3std3__48in_placeE,(_ZN34_INTERNAL_eb8a630a_4_k_cu_8f4916864cuda3std6ranges3__45__cpo4sizeE - _ZN34_INTERNAL_eb8a630a_4_k_cu_8f4916864cuda3std3__48in_placeE)
_ZN34_INTERNAL_eb8a630a_4_k_cu_8f4916864cuda3std3__48in_placeE:
	.zero		1
	.type		_ZN34_INTERNAL_eb8a630a_4_k_cu_8f4916864cuda3std6ranges3__45__cpo4sizeE,@object
	.size		_ZN34_INTERNAL_eb8a630a_4_k_cu_8f4916864cuda3std6ranges3__45__cpo4sizeE,(_ZN34_INTERNAL_eb8a630a_4_k_cu_8f4916866thrust24THRUST_300001_SM_1000_NS12placeholders2_2E - _ZN34_INTERNAL_eb8a630a_4_k_cu_8f4916864cuda3std6ranges3__45__cpo4sizeE)
_ZN34_INTERNAL_eb8a630a_4_k_cu_8f4916864cuda3std6ranges3__45__cpo4sizeE:
	.zero		1
	.type		_ZN34_INTERNAL_eb8a630a_4_k_cu_8f4916866thrust24THRUST_300001_SM_1000_NS12placeholders2_2E,@object
	.size		_ZN34_INTERNAL_eb8a630a_4_k_cu_8f4916866thrust24THRUST_300001_SM_1000_NS12placeholders2_2E,(_ZN34_INTERNAL_eb8a630a_4_k_cu_8f4916864cuda3std3__45__cpo6cbeginE - _ZN34_INTERNAL_eb8a630a_4_k_cu_8f4916866thrust24THRUST_300001_SM_1000_NS12placeholders2_2E)
_ZN34_INTERNAL_eb8a630a_4_k_cu_8f4916866thrust24THRUST_300001_SM_1000_NS12placeholders2_2E:
	.zero		1
	.type		_ZN34_INTERNAL_eb8a630a_4_k_cu_8f4916864cuda3std3__45__cpo6cbeginE,@object
	.size		_ZN34_INTERNAL_eb8a630a_4_k_cu_8f4916864cuda3std3__45__cpo6cbeginE,(_ZN34_INTERNAL_eb8a630a_4_k_cu_8f4916864cuda3std6ranges3__45__cpo6cbeginE - _ZN34_INTERNAL_eb8a630a_4_k_cu_8f4916864cuda3std3__45__cpo6cbeginE)
_ZN34_INTERNAL_eb8a630a_4_k_cu_8f4916864cuda3std3__45__cpo6cbeginE:
	.zero		1
	.type		_ZN34_INTERNAL_eb8a630a_4_k_cu_8f4916864cuda3std6ranges3__45__cpo6cbeginE,@object
	.size		_ZN34_INTERNAL_eb8a630a_4_k_cu_8f4916864cuda3std6ranges3__45__cpo6cbeginE,(_ZN34_INTERNAL_eb8a630a_4_k_cu_8f4916866thrust24THRUST_300001_SM_1000_NS12placeholders2_6E - _ZN34_INTERNAL_eb8a630a_4_k_cu_8f4916864cuda3std6ranges3__45__cpo6cbeginE)
_ZN34_INTERNAL_eb8a630a_4_k_cu_8f4916864cuda3std6ranges3__45__cpo6cbeginE:
	.zero		1
	.type		_ZN34_INTERNAL_eb8a630a_4_k_cu_8f4916866thrust24THRUST_300001_SM_1000_NS12placeholders2_6E,@object
	.size		_ZN34_INTERNAL_eb8a630a_4_k_cu_8f4916866thrust24THRUST_300001_SM_1000_NS12placeholders2_6E,(_ZN34_INTERNAL_eb8a630a_4_k_cu_8f4916864cuda3std3__45__cpo7crbeginE - _ZN34_INTERNAL_eb8a630a_4_k_cu_8f4916866thrust24THRUST_300001_SM_1000_NS12placeholders2_6E)
_ZN34_INTERNAL_eb8a630a_4_k_cu_8f4916866thrust24THRUST_300001_SM_1000_NS12placeholders2_6E:
	.zero		1
	.type		_ZN34_INTERNAL_eb8a630a_4_k_cu_8f4916864cuda3std3__45__cpo7crbeginE,@object
	.size		_ZN34_INTERNAL_eb8a630a_4_k_cu_8f4916864cuda3std3__45__cpo7crbeginE,(_ZN34_INTERNAL_eb8a630a_4_k_cu_8f4916864cuda3std6ranges3__45__cpo4nextE - _ZN34_INTERNAL_eb8a630a_4_k_cu_8f4916864cuda3std3__45__cpo7crbeginE)
_ZN34_INTERNAL_eb8a630a_4_k_cu_8f4916864cuda3std3__45__cpo7crbeginE:
	.zero		1
	.type		_ZN34_INTERNAL_eb8a630a_4_k_cu_8f4916864cuda3std6ranges3__45__cpo4nextE,@object
	.size		_ZN34_INTERNAL_eb8a630a_4_k_cu_8f4916864cuda3std6ranges3__45__cpo4nextE,(_ZN34_INTERNAL_eb8a630a_4_k_cu_8f4916864cuda3std6ranges3__45__cpo4swapE - _ZN34_INTERNAL_eb8a630a_4_k_cu_8f4916864cuda3std6ranges3__45__cpo4nextE)
_ZN34_INTERNAL_eb8a630a_4_k_cu_8f4916864cuda3std6ranges3__45__cpo4nextE:
	.zero		1
	.type		_ZN34_INTERNAL_eb8a630a_4_k_cu_8f4916864cuda3std6ranges3__45__cpo4swapE,@object
	.size		_ZN34_INTERNAL_eb8a630a_4_k_cu_8f4916864cuda3std6ranges3__45__cpo4swapE,(_ZN34_INTERNAL_eb8a630a_4_k_cu_8f4916866thrust24THRUST_300001_SM_1000_NS8cuda_cub10par_nosyncE - _ZN34_INTERNAL_eb8a630a_4_k_cu_8f4916864cuda3std6ranges3__45__cpo4swapE)
_ZN34_INTERNAL_eb8a630a_4_k_cu_8f4916864cuda3std6ranges3__45__cpo4swapE:
	.zero		1
	.type		_ZN34_INTERNAL_eb8a630a_4_k_cu_8f4916866thrust24THRUST_300001_SM_1000_NS8cuda_cub10par_nosyncE,@object
	.size		_ZN34_INTERNAL_eb8a630a_4_k_cu_8f4916866thrust24THRUST_300001_SM_1000_NS8cuda_cub10par_nosyncE,(_ZN34_INTERNAL_eb8a630a_4_k_cu_8f4916866thrust24THRUST_300001_SM_1000_NS3seqE - _ZN34_INTERNAL_eb8a630a_4_k_cu_8f4916866thrust24THRUST_300001_SM_1000_NS8cuda_cub10par_nosyncE)
_ZN34_INTERNAL_eb8a630a_4_k_cu_8f4916866thrust24THRUST_300001_SM_1000_NS8cuda_cub10par_nosyncE:
	.zero		1
	.type		_ZN34_INTERNAL_eb8a630a_4_k_cu_8f4916866thrust24THRUST_300001_SM_1000_NS3seqE,@object
	.size		_ZN34_INTERNAL_eb8a630a_4_k_cu_8f4916866thrust24THRUST_300001_SM_1000_NS3seqE,(_ZN34_INTERNAL_eb8a630a_4_k_cu_8f4916864cuda3std3__420unreachable_sentinelE - _ZN34_INTERNAL_eb8a630a_4_k_cu_8f4916866thrust24THRUST_300001_SM_1000_NS3seqE)
_ZN34_INTERNAL_eb8a630a_4_k_cu_8f4916866thrust24THRUST_300001_SM_1000_NS3seqE:
	.zero		1
	.type		_ZN34_INTERNAL_eb8a630a_4_k_cu_8f4916864cuda3std3__420unreachable_sentinelE,@object
	.size		_ZN34_INTERNAL_eb8a630a_4_k_cu_8f4916864cuda3std3__420unreachable_sentinelE,(_ZN34_INTERNAL_eb8a630a_4_k_cu_8f4916864cuda3std6ranges3__45__cpo5ssizeE - _ZN34_INTERNAL_eb8a630a_4_k_cu_8f4916864cuda3std3__420unreachable_sentinelE)
_ZN34_INTERNAL_eb8a630a_4_k_cu_8f4916864cuda3std3__420unreachable_sentinelE:
	.zero		1
	.type		_ZN34_INTERNAL_eb8a630a_4_k_cu_8f4916864cuda3std6ranges3__45__cpo5ssizeE,@object
	.size		_ZN34_INTERNAL_eb8a630a_4_k_cu_8f4916864cuda3std6ranges3__45__cpo5ssizeE,(_ZN34_INTERNAL_eb8a630a_4_k_cu_8f4916866thrust24THRUST_300001_SM_1000_NS12placeholders2_3E - _ZN34_INTERNAL_eb8a630a_4_k_cu_8f4916864cuda3std6ranges3__45__cpo5ssizeE)
_ZN34_INTERNAL_eb8a630a_4_k_cu_8f4916864cuda3std6ranges3__45__cpo5ssizeE:
	.zero		1
	.type		_ZN34_INTERNAL_eb8a630a_4_k_cu_8f4916866thrust24THRUST_300001_SM_1000_NS12placeholders2_3E,@object
	.size		_ZN34_INTERNAL_eb8a630a_4_k_cu_8f4916866thrust24THRUST_300001_SM_1000_NS12placeholders2_3E,(_ZN34_INTERNAL_eb8a630a_4_k_cu_8f4916864cuda3std3__45__cpo4cendE - _ZN34_INTERNAL_eb8a630a_4_k_cu_8f4916866thrust24THRUST_300001_SM_1000_NS12placeholders2_3E)
_ZN34_INTERNAL_eb8a630a_4_k_cu_8f4916866thrust24THRUST_300001_SM_1000_NS12placeholders2_3E:
	.zero		1
	.type		_ZN34_INTERNAL_eb8a630a_4_k_cu_8f4916864cuda3std3__45__cpo4cendE,@object
	.size		_ZN34_INTERNAL_eb8a630a_4_k_cu_8f4916864cuda3std3__45__cpo4cendE,(_ZN34_INTERNAL_eb8a630a_4_k_cu_8f4916864cuda3std6ranges3__45__cpo4cendE - _ZN34_INTERNAL_eb8a630a_4_k_cu_8f4916864cuda3std3__45__cpo4cendE)
_ZN34_INTERNAL_eb8a630a_4_k_cu_8f4916864cuda3std3__45__cpo4cendE:
	.zero		1
	.type		_ZN34_INTERNAL_eb8a630a_4_k_cu_8f4916864cuda3std6ranges3__45__cpo4cendE,@object
	.size		_ZN34_INTERNAL_eb8a630a_4_k_cu_8f4916864cuda3std6ranges3__45__cpo4cendE,(_ZN34_INTERNAL_eb8a630a_4_k_cu_8f4916866thrust24THRUST_300001_SM_1000_NS12placeholders2_7E - _ZN34_INTERNAL_eb8a630a_4_k_cu_8f4916864cuda3std6ranges3__45__cpo4cendE)
_ZN34_INTERNAL_eb8a630a_4_k_cu_8f4916864cuda3std6ranges3__45__cpo4cendE:
	.zero		1
	.type		_ZN34_INTERNAL_eb8a630a_4_k_cu_8f4916866thrust24THRUST_300001_SM_1000_NS12placeholders2_7E,@object
	.size		_ZN34_INTERNAL_eb8a630a_4_k_cu_8f4916866thrust24THRUST_300001_SM_1000_NS12placeholders2_7E,(_ZN34_INTERNAL_eb8a630a_4_k_cu_8f4916864cuda3std3__45__cpo5crendE - _ZN34_INTERNAL_eb8a630a_4_k_cu_8f4916866thrust24THRUST_300001_SM_1000_NS12placeholders2_7E)
_ZN34_INTERNAL_eb8a630a_4_k_cu_8f4916866thrust24THRUST_300001_SM_1000_NS12placeholders2_7E:
	.zero		1
	.type		_ZN34_INTERNAL_eb8a630a_4_k_cu_8f4916864cuda3std3__45__cpo5crendE,@object
	.size		_ZN34_INTERNAL_eb8a630a_4_k_cu_8f4916864cuda3std3__45__cpo5crendE,(_ZN34_INTERNAL_eb8a630a_4_k_cu_8f4916864cuda3std6ranges3__45__cpo4prevE - _ZN34_INTERNAL_eb8a630a_4_k_cu_8f4916864cuda3std3__45__cpo5crendE)
_ZN34_INTERNAL_eb8a630a_4_k_cu_8f4916864cuda3std3__45__cpo5crendE:
	.zero		1
	.type		_ZN34_INTERNAL_eb8a630a_4_k_cu_8f4916864cuda3std6ranges3__45__cpo4prevE,@object
	.size		_ZN34_INTERNAL_eb8a630a_4_k_cu_8f4916864cuda3std6ranges3__45__cpo4prevE,(_ZN34_INTERNAL_eb8a630a_4_k_cu_8f4916864cuda3std6ranges3__45__cpo9iter_moveE - _ZN34_INTERNAL_eb8a630a_4_k_cu_8f4916864cuda3std6ranges3__45__cpo4prevE)
_ZN34_INTERNAL_eb8a630a_4_k_cu_8f4916864cuda3std6ranges3__45__cpo4prevE:
	.zero		1
	.type		_ZN34_INTERNAL_eb8a630a_4_k_cu_8f4916864cuda3std6ranges3__45__cpo9iter_moveE,@object
	.size		_ZN34_INTERNAL_eb8a630a_4_k_cu_8f4916864cuda3std6ranges3__45__cpo9iter_moveE,(_ZN34_INTERNAL_eb8a630a_4_k_cu_8f4916866thrust24THRUST_300001_SM_1000_NS6system6detail10sequential3seqE - _ZN34_INTERNAL_eb8a630a_4_k_cu_8f4916864cuda3std6ranges3__45__cpo9iter_moveE)
_ZN34_INTERNAL_eb8a630a_4_k_cu_8f4916864cuda3std6ranges3__45__cpo9iter_moveE:
	.zero		1
	.type		_ZN34_INTERNAL_eb8a630a_4_k_cu_8f4916866thrust24THRUST_300001_SM_1000_NS6system6detail10sequential3seqE,@object
	.size		_ZN34_INTERNAL_eb8a630a_4_k_cu_8f4916866thrust24THRUST_300001_SM_1000_NS6system6detail10sequential3seqE,(_ZN34_INTERNAL_eb8a630a_4_k_cu_8f4916866thrust24THRUST_300001_SM_1000_NS12placeholders2_9E - _ZN34_INTERNAL_eb8a630a_4_k_cu_8f4916866thrust24THRUST_300001_SM_1000_NS6system6detail10sequential3seqE)
_ZN34_INTERNAL_eb8a630a_4_k_cu_8f4916866thrust24THRUST_300001_SM_1000_NS6system6detail10sequential3seqE:
	.zero		1
	.type		_ZN34_INTERNAL_eb8a630a_4_k_cu_8f4916866thrust24THRUST_300001_SM_1000_NS12placeholders2_9E,@object
	.size		_ZN34_INTERNAL_eb8a630a_4_k_cu_8f4916866thrust24THRUST_300001_SM_1000_NS12placeholders2_9E,(_ZN34_INTERNAL_eb8a630a_4_k_cu_8f4916864cuda3std3__419piecewise_constructE - _ZN34_INTERNAL_eb8a630a_4_k_cu_8f4916866thrust24THRUST_300001_SM_1000_NS12placeholders2_9E)
_ZN34_INTERNAL_eb8a630a_4_k_cu_8f4916866thrust24THRUST_300001_SM_1000_NS12placeholders2_9E:
	.zero		1
	.type		_ZN34_INTERNAL_eb8a630a_4_k_cu_8f4916864cuda3std3__419piecewise_constructE,@object
	.size		_ZN34_INTERNAL_eb8a630a_4_k_cu_8f4916864cuda3std3__419piecewise_constructE,(_ZN34_INTERNAL_eb8a630a_4_k_cu_8f4916864cuda3std6ranges3__45__cpo5cdataE - _ZN34_INTERNAL_eb8a630a_4_k_cu_8f4916864cuda3std3__419piecewise_constructE)
_ZN34_INTERNAL_eb8a630a_4_k_cu_8f4916864cuda3std3__419piecewise_constructE:
	.zero		1
	.type		_ZN34_INTERNAL_eb8a630a_4_k_cu_8f4916864cuda3std6ranges3__45__cpo5cdataE,@object
	.size		_ZN34_INTERNAL_eb8a630a_4_k_cu_8f4916864cuda3std6ranges3__45__cpo5cdataE,(_ZN34_INTERNAL_eb8a630a_4_k_cu_8f4916866thrust24THRUST_300001_SM_1000_NS12placeholders2_1E - _ZN34_INTERNAL_eb8a630a_4_k_cu_8f4916864cuda3std6ranges3__45__cpo5cdataE)
_ZN34_INTERNAL_eb8a630a_4_k_cu_8f4916864cuda3std6ranges3__45__cpo5cdataE:
	.zero		1
	.type		_ZN34_INTERNAL_eb8a630a_4_k_cu_8f4916866thrust24THRUST_300001_SM_1000_NS12placeholders2_1E,@object
	.size		_ZN34_INTERNAL_eb8a630a_4_k_cu_8f4916866thrust24THRUST_300001_SM_1000_NS12placeholders2_1E,(_ZN34_INTERNAL_eb8a630a_4_k_cu_8f4916864cuda3std3__45__cpo3endE - _ZN34_INTERNAL_eb8a630a_4_k_cu_8f4916866thrust24THRUST_300001_SM_1000_NS12placeholders2_1E)
_ZN34_INTERNAL_eb8a630a_4_k_cu_8f4916866thrust24THRUST_300001_SM_1000_NS12placeholders2_1E:
	.zero		1
	.type		_ZN34_INTERNAL_eb8a630a_4_k_cu_8f4916864cuda3std3__45__cpo3endE,@object
	.size		_ZN34_INTERNAL_eb8a630a_4_k_cu_8f4916864cuda3std3__45__cpo3endE,(_ZN34_INTERNAL_eb8a630a_4_k_cu_8f4916864cuda3std6ranges3__45__cpo3endE - _ZN34_INTERNAL_eb8a630a_4_k_cu_8f4916864cuda3std3__45__cpo3endE)
_ZN34_INTERNAL_eb8a630a_4_k_cu_8f4916864cuda3std3__45__cpo3endE:
	.zero		1
	.type		_ZN34_INTERNAL_eb8a630a_4_k_cu_8f4916864cuda3std6ranges3__45__cpo3endE,@object
	.size		_ZN34_INTERNAL_eb8a630a_4_k_cu_8f4916864cuda3std6ranges3__45__cpo3endE,(_ZN34_INTERNAL_eb8a630a_4_k_cu_8f4916866thrust24THRUST_300001_SM_1000_NS12placeholders2_5E - _ZN34_INTERNAL_eb8a630a_4_k_cu_8f4916864cuda3std6ranges3__45__cpo3endE)
_ZN34_INTERNAL_eb8a630a_4_k_cu_8f4916864cuda3std6ranges3__45__cpo3endE:
	.zero		1
	.type		_ZN34_INTERNAL_eb8a630a_4_k_cu_8f4916866thrust24THRUST_300001_SM_1000_NS12placeholders2_5E,@object
	.size		_ZN34_INTERNAL_eb8a630a_4_k_cu_8f4916866thrust24THRUST_300001_SM_1000_NS12placeholders2_5E,(_ZN34_INTERNAL_eb8a630a_4_k_cu_8f4916864cuda3std3__45__cpo4rendE - _ZN34_INTERNAL_eb8a630a_4_k_cu_8f4916866thrust24THRUST_300001_SM_1000_NS12placeholders2_5E)
_ZN34_INTERNAL_eb8a630a_4_k_cu_8f4916866thrust24THRUST_300001_SM_1000_NS12placeholders2_5E:
	.zero		1
	.type		_ZN34_INTERNAL_eb8a630a_4_k_cu_8f4916864cuda3std3__45__cpo4rendE,@object
	.size		_ZN34_INTERNAL_eb8a630a_4_k_cu_8f4916864cuda3std3__45__cpo4rendE,(_ZN34_INTERNAL_eb8a630a_4_k_cu_8f4916864cuda3std6ranges3__45__cpo9iter_swapE - _ZN34_INTERNAL_eb8a630a_4_k_cu_8f4916864cuda3std3__45__cpo4rendE)
_ZN34_INTERNAL_eb8a630a_4_k_cu_8f4916864cuda3std3__45__cpo4rendE:
	.zero		1
	.type		_ZN34_INTERNAL_eb8a630a_4_k_cu_8f4916864cuda3std6ranges3__45__cpo9iter_swapE,@object
	.size		_ZN34_INTERNAL_eb8a630a_4_k_cu_8f4916864cuda3std6ranges3__45__cpo9iter_swapE,(_ZN34_INTERNAL_eb8a630a_4_k_cu_8f4916864cuda3std3__48unexpectE - _ZN34_INTERNAL_eb8a630a_4_k_cu_8f4916864cuda3std6ranges3__45__cpo9iter_swapE)
_ZN34_INTERNAL_eb8a630a_4_k_cu_8f4916864cuda3std6ranges3__45__cpo9iter_swapE:
	.zero		1
	.type		_ZN34_INTERNAL_eb8a630a_4_k_cu_8f4916864cuda3std3__48unexpectE,@object
	.size		_ZN34_INTERNAL_eb8a630a_4_k_cu_8f4916864cuda3std3__48unexpectE,(_ZN34_INTERNAL_eb8a630a_4_k_cu_8f4916866thrust24THRUST_300001_SM_1000_NS8cuda_cub3parE - _ZN34_INTERNAL_eb8a630a_4_k_cu_8f4916864cuda3std3__48unexpectE)
_ZN34_INTERNAL_eb8a630a_4_k_cu_8f4916864cuda3std3__48unexpectE:
	.zero		1
	.type		_ZN34_INTERNAL_eb8a630a_4_k_cu_8f4916866thrust24THRUST_300001_SM_1000_NS8cuda_cub3parE,@object
	.size		_ZN34_INTERNAL_eb8a630a_4_k_cu_8f4916866thrust24THRUST_300001_SM_1000_NS8cuda_cub3parE,(.L_29 - _ZN34_INTERNAL_eb8a630a_4_k_cu_8f4916866thrust24THRUST_300001_SM_1000_NS8cuda_cub3parE)
_ZN34_INTERNAL_eb8a630a_4_k_cu_8f4916866thrust24THRUST_300001_SM_1000_NS8cuda_cub3parE:
	.zero		1
.L_29:


//--------------------- .nv.constant0._ZN3cub18CUB_300001_SM_10006detail11EmptyKernelIvEEvv --------------------------
	.section	.nv.constant0._ZN3cub18CUB_300001_SM_10006detail11EmptyKernelIvEEvv,"a",@progbits
	.sectionflags	@""
	.align	4
.nv.constant0._ZN3cub18CUB_300001_SM_10006detail11EmptyKernelIvEEvv:
	.zero		896


//--------------------- SYMBOLS --------------------------

	.type		.nv.reservedSmem.offset0,@object
	.size		.nv.reservedSmem.offset0,0x4
